//
// Generated by NVIDIA NVVM Compiler
//
// Compiler Build ID: CL-36424714
// Cuda compilation tools, release 13.0, V13.0.88
// Based on NVVM 20.0.0
//

.version 9.0
.target sm_100
.address_size 64

	// .globl	_Z17pairwiseDistancesPKfPfi

.visible .entry _Z17pairwiseDistancesPKfPfi(
	.param .u64 .ptr .align 1 _Z17pairwiseDistancesPKfPfi_param_0,
	.param .u64 .ptr .align 1 _Z17pairwiseDistancesPKfPfi_param_1,
	.param .u32 _Z17pairwiseDistancesPKfPfi_param_2
)
{
	.reg .pred 	%p<2>;
	.reg .b32 	%r<16>;
	.reg .b32 	%f<14>;
	.reg .b64 	%rd<11>;

	ld.param.u64 	%rd1, [_Z17pairwiseDistancesPKfPfi_param_0];
	ld.param.u64 	%rd2, [_Z17pairwiseDistancesPKfPfi_param_1];
	ld.param.u32 	%r4, [_Z17pairwiseDistancesPKfPfi_param_2];
	mov.u32 	%r5, %ctaid.x;
	mov.u32 	%r6, %ntid.x;
	mov.u32 	%r7, %tid.x;
	mad.lo.s32 	%r1, %r5, %r6, %r7;
	mov.u32 	%r8, %ctaid.y;
	mov.u32 	%r9, %ntid.y;
	mov.u32 	%r10, %tid.y;
	mad.lo.s32 	%r11, %r8, %r9, %r10;
	max.s32 	%r12, %r1, %r11;
	setp.ge.s32 	%p1, %r12, %r4;
	@%p1 bra 	$L__BB0_2;
	cvta.to.global.u64 	%rd3, %rd1;
	cvta.to.global.u64 	%rd4, %rd2;
	mul.lo.s32 	%r13, %r1, 3;
	mul.wide.s32 	%rd5, %r13, 4;
	add.s64 	%rd6, %rd3, %rd5;
	ld.global.f32 	%f1, [%rd6];
	ld.global.f32 	%f2, [%rd6+4];
	ld.global.f32 	%f3, [%rd6+8];
	mul.lo.s32 	%r14, %r11, 3;
	mul.wide.u32 	%rd7, %r14, 4;
	add.s64 	%rd8, %rd3, %rd7;
	ld.global.f32 	%f4, [%rd8];
	ld.global.f32 	%f5, [%rd8+4];
	ld.global.f32 	%f6, [%rd8+8];
	sub.f32 	%f7, %f1, %f4;
	sub.f32 	%f8, %f2, %f5;
	sub.f32 	%f9, %f3, %f6;
	mul.f32 	%f10, %f8, %f8;
	fma.rn.f32 	%f11, %f7, %f7, %f10;
	fma.rn.f32 	%f12, %f9, %f9, %f11;
	sqrt.rn.f32 	%f13, %f12;
	mad.lo.s32 	%r15, %r4, %r1, %r11;
	mul.wide.s32 	%rd9, %r15, 4;
	add.s64 	%rd10, %rd4, %rd9;
	st.global.f32 	[%rd10], %f13;
$L__BB0_2:
	ret;

}


// ===== COMPILED SASS (sm_100) =====

	.target	sm_100

	.elftype	@"ET_EXEC"


//--------------------- .note.nv.tkinfo           --------------------------
	.section	.note.nv.tkinfo,"",@"SHT_NOTE"
	.sectionflags	@"SHF_NOTE_NV_TKINFO"
	.tkinfo
        /*0018*/ 	.word	0x00000002
        /*0030*/ 	.string	""
        /*0030*/ 	.string	"ptxas"
        /*0030*/ 	.string	"Cuda compilation tools, release 13.0, V13.0.88"
        /*0030*/ 	.string	"Build cuda_13.0.r13.0/compiler.36424714_0"
        /*0030*/ 	.string	"-arch sm_100 -m 64 "



//--------------------- .note.nv.cuinfo           --------------------------
	.section	.note.nv.cuinfo,"",@"SHT_NOTE"
	.sectionflags	@"SHF_NOTE_NV_CUINFO"
        /*0018*/ 	.short	0x0002
        /*001a*/ 	.short	0x0064
        /*001c*/ 	.short	0x0082
	.zero		2


//--------------------- .nv.info                  --------------------------
	.section	.nv.info,"",@"SHT_CUDA_INFO"
	.align	4


	//----- nvinfo : EIATTR_REGCOUNT
	.align		4
        /*0000*/ 	.byte	0x04, 0x2f
        /*0002*/ 	.short	(.L_1 - .L_0)
	.align		4
.L_0:
        /*0004*/ 	.word	index@(_Z17pairwiseDistancesPKfPfi)
        /*0008*/ 	.word	0x00000010


	//----- nvinfo : EIATTR_FRAME_SIZE
	.align		4
.L_1:
        /*000c*/ 	.byte	0x04, 0x11
        /*000e*/ 	.short	(.L_3 - .L_2)
	.align		4
.L_2:
        /*0010*/ 	.word	index@($__internal_0_$__cuda_sm20_sqrt_rn_f32_slowpath)
        /*0014*/ 	.word	0x00000000


	//----- nvinfo : EIATTR_FRAME_SIZE
	.align		4
.L_3:
        /*0018*/ 	.byte	0x04, 0x11
        /*001a*/ 	.short	(.L_5 - .L_4)
	.align		4
.L_4:
        /*001c*/ 	.word	index@(_Z17pairwiseDistancesPKfPfi)
        /*0020*/ 	.word	0x00000000


	//----- nvinfo : EIATTR_MIN_STACK_SIZE
	.align		4
.L_5:
        /*0024*/ 	.byte	0x04, 0x12
        /*0026*/ 	.short	(.L_7 - .L_6)
	.align		4
.L_6:
        /*0028*/ 	.word	index@(_Z17pairwiseDistancesPKfPfi)
        /*002c*/ 	.word	0x00000000
.L_7:


//--------------------- .nv.compat                --------------------------
	.section	.nv.compat,"",@"SHT_CUDA_COMPAT_INFO"
	.align	4
        /*0000*/ 	.byte	0x02, 0x09, 0x00, 0x00, 0x02, 0x02, 0x01, 0x00, 0x02, 0x05, 0x05, 0x00, 0x03, 0x07, 0x01, 0x01
        /*0010*/ 	.byte	0x02, 0x03, 0x00, 0x00, 0x02, 0x06, 0x01, 0x00, 0x04, 0x0b, 0x08, 0x00, 0x01, 0x00, 0x00, 0x00
        /*0020*/ 	.byte	0x00, 0x00, 0x00, 0x00


//--------------------- .nv.info._Z17pairwiseDistancesPKfPfi --------------------------
	.section	.nv.info._Z17pairwiseDistancesPKfPfi,"",@"SHT_CUDA_INFO"
	.sectionflags	@""
	.align	4


	//----- nvinfo : EIATTR_CUDA_API_VERSION
	.align		4
        /*0000*/ 	.byte	0x04, 0x37
        /*0002*/ 	.short	(.L_9 - .L_8)
.L_8:
        /*0004*/ 	.word	0x00000082


	//----- nvinfo : EIATTR_KPARAM_INFO
	.align		4
.L_9:
        /*0008*/ 	.byte	0x04, 0x17
        /*000a*/ 	.short	(.L_11 - .L_10)
.L_10:
        /*000c*/ 	.word	0x00000000
        /*0010*/ 	.short	0x0002
        /*0012*/ 	.short	0x0010
        /*0014*/ 	.byte	0x00, 0xf0, 0x11, 0x00


	//----- nvinfo : EIATTR_KPARAM_INFO
	.align		4
.L_11:
        /*0018*/ 	.byte	0x04, 0x17
        /*001a*/ 	.short	(.L_13 - .L_12)
.L_12:
        /*001c*/ 	.word	0x00000000
        /*0020*/ 	.short	0x0001
        /*0022*/ 	.short	0x0008
        /*0024*/ 	.byte	0x00, 0xf5, 0x21, 0x00


	//----- nvinfo : EIATTR_KPARAM_INFO
	.align		4
.L_13:
        /*0028*/ 	.byte	0x04, 0x17
        /*002a*/ 	.short	(.L_15 - .L_14)
.L_14:
        /*002c*/ 	.word	0x00000000
        /*0030*/ 	.short	0x0000
        /*0032*/ 	.short	0x0000
        /*0034*/ 	.byte	0x00, 0xf5, 0x21, 0x00


	//----- nvinfo : EIATTR_SPARSE_MMA_MASK
	.align		4
.L_15:
        /*0038*/ 	.byte	0x03, 0x50
        /*003a*/ 	.short	0x0000


	//----- nvinfo : EIATTR_MAXREG_COUNT
	.align		4
        /*003c*/ 	.byte	0x03, 0x1b
        /*003e*/ 	.short	0x00ff


	//----- nvinfo : EIATTR_MERCURY_ISA_VERSION
	.align		4
        /*0040*/ 	.byte	0x03, 0x5f
        /*0042*/ 	.short	0x0101


	//----- nvinfo : EIATTR_VRC_CTA_INIT_COUNT
	.align		4
        /*0044*/ 	.byte	0x02, 0x4a
	.zero		1
	.zero		1


	//----- nvinfo : EIATTR_EXIT_INSTR_OFFSETS
	.align		4
        /*0048*/ 	.byte	0x04, 0x1c
        /*004a*/ 	.short	(.L_17 - .L_16)


	//   ....[0]....
.L_16:
        /*004c*/ 	.word	0x000000c0


	//   ....[1]....
        /*0050*/ 	.word	0x00000310


	//----- nvinfo : EIATTR_CRS_STACK_SIZE
	.align		4
.L_17:
        /*0054*/ 	.byte	0x04, 0x1e
        /*0056*/ 	.short	(.L_19 - .L_18)
.L_18:
        /*0058*/ 	.word	0x00000000


	//----- nvinfo : EIATTR_CBANK_PARAM_SIZE
	.align		4
.L_19:
        /*005c*/ 	.byte	0x03, 0x19
        /*005e*/ 	.short	0x0014


	//----- nvinfo : EIATTR_PARAM_CBANK
	.align		4
        /*0060*/ 	.byte	0x04, 0x0a
        /*0062*/ 	.short	(.L_21 - .L_20)
	.align		4
.L_20:
        /*0064*/ 	.word	index@(.nv.constant0._Z17pairwiseDistancesPKfPfi)
        /*0068*/ 	.short	0x0380
        /*006a*/ 	.short	0x0014


	//----- nvinfo : EIATTR_SW_WAR
	.align		4
.L_21:
        /*006c*/ 	.byte	0x04, 0x36
        /*006e*/ 	.short	(.L_23 - .L_22)
.L_22:
        /*0070*/ 	.word	0x00000008
.L_23:


//--------------------- .nv.callgraph             --------------------------
	.section	.nv.callgraph,"",@"SHT_CUDA_CALLGRAPH"
	.align	4
	.sectionentsize	8
	.align		4
        /*0000*/ 	.word	0x00000000
	.align		4
        /*0004*/ 	.word	0xffffffff
	.align		4
        /*0008*/ 	.word	0x00000000
	.align		4
        /*000c*/ 	.word	0xfffffffe
	.align		4
        /*0010*/ 	.word	0x00000000
	.align		4
        /*0014*/ 	.word	0xfffffffd
	.align		4
        /*0018*/ 	.word	0x00000000
	.align		4
        /*001c*/ 	.word	0xfffffffc


//--------------------- .text._Z17pairwiseDistancesPKfPfi --------------------------
	.section	.text._Z17pairwiseDistancesPKfPfi,"ax",@progbits
	.align	128
        .global         _Z17pairwiseDistancesPKfPfi
        .type           _Z17pairwiseDistancesPKfPfi,@function
        .size           _Z17pairwiseDistancesPKfPfi,(.L_x_5 - _Z17pairwiseDistancesPKfPfi)
        .other          _Z17pairwiseDistancesPKfPfi,@"STO_CUDA_ENTRY STV_DEFAULT"
_Z17pairwiseDistancesPKfPfi:
.text._Z17pairwiseDistancesPKfPfi:
[----:B------:R-:W-:Y:S01]  /*0000*/  LDC R1, c[0x0][0x37c] ;  /* 0x0000df00ff017b82 */ /* 0x000fe20000000800 */
[----:B------:R-:W0:Y:S07]  /*0010*/  S2R R0, SR_TID.X ;  /* 0x0000000000007919 */ /* 0x000e2e0000002100 */
[----:B------:R-:W0:Y:S01]  /*0020*/  LDC R3, c[0x0][0x360] ;  /* 0x0000d800ff037b82 */ /* 0x000e220000000800 */
[----:B------:R-:W1:Y:S01]  /*0030*/  LDCU UR6, c[0x0][0x390] ;  /* 0x00007200ff0677ac */ /* 0x000e620008000800 */
[----:B------:R-:W2:Y:S06]  /*0040*/  S2R R5, SR_TID.Y ;  /* 0x0000000000057919 */ /* 0x000eac0000002200 */
[----:B------:R-:W0:Y:S08]  /*0050*/  S2UR UR4, SR_CTAID.X ;  /* 0x00000000000479c3 */ /* 0x000e300000002500 */
[----:B------:R-:W2:Y:S08]  /*0060*/  S2UR UR5, SR_CTAID.Y ;  /* 0x00000000000579c3 */ /* 0x000eb00000002600 */
[----:B------:R-:W2:Y:S01]  /*0070*/  LDC R2, c[0x0][0x364] ;  /* 0x0000d900ff027b82 */ /* 0x000ea20000000800 */
[----:B0-----:R-:W-:-:S02]  /*0080*/  IMAD R3, R3, UR4, R0 ;  /* 0x0000000403037c24 */ /* 0x001fc4000f8e0200 */
[----:B--2---:R-:W-:-:S05]  /*0090*/  IMAD R2, R2, UR5, R5 ;  /* 0x0000000502027c24 */ /* 0x004fca000f8e0205 */
[----:B------:R-:W-:-:S04]  /*00a0*/  VIMNMX R0, PT, PT, R3, R2, !PT ;  /* 0x0000000203007248 */ /* 0x000fc80007fe0100 */
[----:B-1----:R-:W-:-:S13]  /*00b0*/  ISETP.GE.AND P0, PT, R0, UR6, PT ;  /* 0x0000000600007c0c */ /* 0x002fda000bf06270 */
[----:B------:R-:W-:Y:S05]  /*00c0*/  @P0 EXIT ;  /* 0x000000000000094d */ /* 0x000fea0003800000 */
[----:B------:R-:W0:Y:S01]  /*00d0*/  LDC.64 R6, c[0x0][0x380] ;  /* 0x0000e000ff067b82 */ /* 0x000e220000000a00 */
[----:B------:R-:W1:Y:S01]  /*00e0*/  LDCU.64 UR4, c[0x0][0x358] ;  /* 0x00006b00ff0477ac */ /* 0x000e620008000a00 */
[----:B------:R-:W-:Y:S02]  /*00f0*/  LEA R5, R3, R3, 0x1 ;  /* 0x0000000303057211 */ /* 0x000fe400078e08ff */
[----:B------:R-:W-:-:S03]  /*0100*/  LEA R9, R2, R2, 0x1 ;  /* 0x0000000202097211 */ /* 0x000fc600078e08ff */
[----:B0-----:R-:W-:-:S04]  /*0110*/  IMAD.WIDE R4, R5, 0x4, R6 ;  /* 0x0000000405047825 */ /* 0x001fc800078e0206 */
[----:B------:R-:W-:Y:S01]  /*0120*/  IMAD.WIDE.U32 R6, R9, 0x4, R6 ;  /* 0x0000000409067825 */ /* 0x000fe200078e0006 */
[----:B-1----:R-:W2:Y:S04]  /*0130*/  LDG.E R8, desc[UR4][R4.64+0x4] ;  /* 0x0000040404087981 */ /* 0x002ea8000c1e1900 */
[----:B------:R-:W2:Y:S04]  /*0140*/  LDG.E R13, desc[UR4][R6.64+0x4] ;  /* 0x00000404060d7981 */ /* 0x000ea8000c1e1900 */
[----:B------:R-:W3:Y:S04]  /*0150*/  LDG.E R0, desc[UR4][R4.64] ;  /* 0x0000000404007981 */ /* 0x000ee8000c1e1900 */
[----:B------:R-:W3:Y:S04]  /*0160*/  LDG.E R11, desc[UR4][R6.64] ;  /* 0x00000004060b7981 */ /* 0x000ee8000c1e1900 */
[----:B------:R-:W4:Y:S04]  /*0170*/  LDG.E R9, desc[UR4][R4.64+0x8] ;  /* 0x0000080404097981 */ /* 0x000f28000c1e1900 */
[----:B------:R-:W4:Y:S01]  /*0180*/  LDG.E R10, desc[UR4][R6.64+0x8] ;  /* 0x00000804060a7981 */ /* 0x000f22000c1e1900 */
[----:B------:R-:W-:Y:S01]  /*0190*/  BSSY.RECONVERGENT B0, `(.L_x_0) ;  /* 0x0000012000007945 */ /* 0x000fe20003800200 */
[----:B--2---:R-:W-:Y:S01]  /*01a0*/  FADD R8, R8, -R13 ;  /* 0x8000000d08087221 */ /* 0x004fe20000000000 */
[----:B---3--:R-:W-:-:S03]  /*01b0*/  FADD R0, R0, -R11 ;  /* 0x8000000b00007221 */ /* 0x008fc60000000000 */
[----:B------:R-:W-:-:S04]  /*01c0*/  FMUL R11, R8, R8 ;  /* 0x00000008080b7220 */ /* 0x000fc80000400000 */
[----:B------:R-:W-:Y:S01]  /*01d0*/  FFMA R0, R0, R0, R11 ;  /* 0x0000000000007223 */ /* 0x000fe2000000000b */
[----:B----4-:R-:W-:-:S04]  /*01e0*/  FADD R9, R9, -R10 ;  /* 0x8000000a09097221 */ /* 0x010fc80000000000 */
[----:B------:R-:W-:-:S04]  /*01f0*/  FFMA R0, R9, R9, R0 ;  /* 0x0000000909007223 */ /* 0x000fc80000000000 */
[----:B------:R0:W1:Y:S01]  /*0200*/  MUFU.RSQ R9, R0 ;  /* 0x0000000000097308 */ /* 0x0000620000001400 */
[----:B------:R-:W-:-:S04]  /*0210*/  IADD3 R8, PT, PT, R0, -0xd000000, RZ ;  /* 0xf300000000087810 */ /* 0x000fc80007ffe0ff */
[----:B------:R-:W-:-:S13]  /*0220*/  ISETP.GT.U32.AND P0, PT, R8, 0x727fffff, PT ;  /* 0x727fffff0800780c */ /* 0x000fda0003f04070 */
[----:B01----:R-:W-:Y:S05]  /*0230*/  @!P0 BRA `(.L_x_1) ;  /* 0x00000000000c8947 */ /* 0x003fea0003800000 */
[----:B------:R-:W-:-:S07]  /*0240*/  MOV R9, 0x260 ;  /* 0x0000026000097802 */ /* 0x000fce0000000f00 */
[----:B------:R-:W-:Y:S05]  /*0250*/  CALL.REL.NOINC `($__internal_0_$__cuda_sm20_sqrt_rn_f32_slowpath) ;  /* 0x0000000000307944 */ /* 0x000fea0003c00000 */
[----:B------:R-:W-:Y:S05]  /*0260*/  BRA `(.L_x_2) ;  /* 0x0000000000107947 */ /* 0x000fea0003800000 */
.L_x_1:
[----:B------:R-:W-:Y:S01]  /*0270*/  FMUL.FTZ R7, R0, R9 ;  /* 0x0000000900077220 */ /* 0x000fe20000410000 */
[----:B------:R-:W-:-:S03]  /*0280*/  FMUL.FTZ R9, R9, 0.5 ;  /* 0x3f00000009097820 */ /* 0x000fc60000410000 */
[----:B------:R-:W-:-:S04]  /*0290*/  FFMA R0, -R7, R7, R0 ;  /* 0x0000000707007223 */ /* 0x000fc80000000100 */
[----:B------:R-:W-:-:S07]  /*02a0*/  FFMA R7, R0, R9, R7 ;  /* 0x0000000900077223 */ /* 0x000fce0000000007 */
.L_x_2:
[----:B------:R-:W-:Y:S05]  /*02b0*/  BSYNC.RECONVERGENT B0 ;  /* 0x0000000000007941 */ /* 0x000fea0003800200 */
.L_x_0:
[----:B------:R-:W0:Y:S01]  /*02c0*/  LDC.64 R4, c[0x0][0x388] ;  /* 0x0000e200ff047b82 */ /* 0x000e220000000a00 */
[----:B------:R-:W1:Y:S02]  /*02d0*/  LDCU UR6, c[0x0][0x390] ;  /* 0x00007200ff0677ac */ /* 0x000e640008000800 */
[----:B-1----:R-:W-:-:S04]  /*02e0*/  IMAD R3, R3, UR6, R2 ;  /* 0x0000000603037c24 */ /* 0x002fc8000f8e0202 */
[----:B0-----:R-:W-:-:S05]  /*02f0*/  IMAD.WIDE R2, R3, 0x4, R4 ;  /* 0x0000000403027825 */ /* 0x001fca00078e0204 */
[----:B------:R-:W-:Y:S01]  /*0300*/  STG.E desc[UR4][R2.64], R7 ;  /* 0x0000000702007986 */ /* 0x000fe2000c101904 */
[----:B------:R-:W-:Y:S05]  /*0310*/  EXIT ;  /* 0x000000000000794d */ /* 0x000fea0003800000 */
        .weak           $__internal_0_$__cuda_sm20_sqrt_rn_f32_slowpath
        .type           $__internal_0_$__cuda_sm20_sqrt_rn_f32_slowpath,@function
        .size           $__internal_0_$__cuda_sm20_sqrt_rn_f32_slowpath,(.L_x_5 - $__internal_0_$__cuda_sm20_sqrt_rn_f32_slowpath)
$__internal_0_$__cuda_sm20_sqrt_rn_f32_slowpath:
[----:B------:R-:W-:-:S13]  /*0320*/  LOP3.LUT P0, RZ, R0, 0x7fffffff, RZ, 0xc0, !PT ;  /* 0x7fffffff00ff7812 */ /* 0x000fda000780c0ff */
[----:B------:R-:W-:Y:S01]  /*0330*/  @!P0 MOV R4, R0 ;  /* 0x0000000000048202 */ /* 0x000fe20000000f00 */
[----:B------:R-:W-:Y:S06]  /*0340*/  @!P0 BRA `(.L_x_3) ;  /* 0x0000000000408947 */ /* 0x000fec0003800000 */
[----:B------:R-:W-:-:S13]  /*0350*/  FSETP.GEU.FTZ.AND P0, PT, R0, RZ, PT ;  /* 0x000000ff0000720b */ /* 0x000fda0003f1e000 */
[----:B------:R-:W-:Y:S01]  /*0360*/  @!P0 MOV R4, 0x7fffffff ;  /* 0x7fffffff00048802 */ /* 0x000fe20000000f00 */
[----:B------:R-:W-:Y:S06]  /*0370*/  @!P0 BRA `(.L_x_3) ;  /* 0x0000000000348947 */ /* 0x000fec0003800000 */
[----:B------:R-:W-:-:S13]  /*0380*/  FSETP.GTU.FTZ.AND P0, PT, |R0|, +INF , PT ;  /* 0x7f8000000000780b */ /* 0x000fda0003f1c200 */
[----:B------:R-:W-:Y:S01]  /*0390*/  @P0 FADD.FTZ R4, R0, 1 ;  /* 0x3f80000000040421 */ /* 0x000fe20000010000 */
[----:B------:R-:W-:Y:S06]  /*03a0*/  @P0 BRA `(.L_x_3) ;  /* 0x0000000000280947 */ /* 0x000fec0003800000 */
[----:B------:R-:W-:-:S13]  /*03b0*/  FSETP.NEU.FTZ.AND P0, PT, |R0|, +INF , PT ;  /* 0x7f8000000000780b */ /* 0x000fda0003f1d200 */
[----:B------:R-:W-:-:S04]  /*03c0*/  @P0 FFMA R5, R0, 1.84467440737095516160e+19, RZ ;  /* 0x5f80000000050823 */ /* 0x000fc800000000ff */
[----:B------:R-:W0:Y:S02]  /*03d0*/  @P0 MUFU.RSQ R4, R5 ;  /* 0x0000000500040308 */ /* 0x000e240000001400 */
[----:B0-----:R-:W-:Y:S01]  /*03e0*/  @P0 FMUL.FTZ R6, R5, R4 ;  /* 0x0000000405060220 */ /* 0x001fe20000410000 */
[----:B------:R-:W-:Y:S01]  /*03f0*/  @P0 FMUL.FTZ R8, R4, 0.5 ;  /* 0x3f00000004080820 */ /* 0x000fe20000410000 */
[----:B------:R-:W-:Y:S02]  /*0400*/  @!P0 MOV R4, R0 ;  /* 0x0000000000048202 */ /* 0x000fe40000000f00 */
[----:B------:R-:W-:-:S04]  /*0410*/  @P0 FADD.FTZ R7, -R6, -RZ ;  /* 0x800000ff06070221 */ /* 0x000fc80000010100 */
[----:B------:R-:W-:-:S04]  /*0420*/  @P0 FFMA R7, R6, R7, R5 ;  /* 0x0000000706070223 */ /* 0x000fc80000000005 */
[----:B------:R-:W-:-:S04]  /*0430*/  @P0 FFMA R7, R7, R8, R6 ;  /* 0x0000000807070223 */ /* 0x000fc80000000006 */
[----:B------:R-:W-:-:S07]  /*0440*/  @P0 FMUL.FTZ R4, R7, 2.3283064365386962891e-10 ;  /* 0x2f80000007040820 */ /* 0x000fce0000410000 */
.L_x_3:
[----:B------:R-:W-:Y:S01]  /*0450*/  HFMA2 R5, -RZ, RZ, 0, 0 ;  /* 0x00000000ff057431 */ /* 0x000fe200000001ff */
[----:B------:R-:W-:Y:S02]  /*0460*/  MOV R7, R4 ;  /* 0x0000000400077202 */ /* 0x000fe40000000f00 */
[----:B------:R-:W-:-:S04]  /*0470*/  MOV R4, R9 ;  /* 0x0000000900047202 */ /* 0x000fc80000000f00 */
[----:B------:R-:W-:Y:S05]  /*0480*/  RET.REL.NODEC R4 `(_Z17pairwiseDistancesPKfPfi) ;  /* 0xfffffff804dc7950 */ /* 0x000fea0003c3ffff */
.L_x_4:
[----:B------:R-:W-:-:S00]  /*0490*/  BRA `(.L_x_4) ;  /* 0xfffffffc00fc7947 */ /* 0x000fc0000383ffff */
[----:B------:R-:W-:-:S00]  /*04a0*/  NOP ;  /* 0x0000000000007918 */ /* 0x000fc00000000000 */
        /* <DEDUP_REMOVED lines=13> */
.L_x_5:


//--------------------- .nv.shared.reserved.0     --------------------------
	.section	.nv.shared.reserved.0,"aw",@nobits
	.weak		__nv_reservedSMEM_offset_0_alias
	.size		__nv_reservedSMEM_offset_0_alias, 0, 64
	.other		__nv_reservedSMEM_offset_0_alias,@"STO_CUDA_RESERVED_SHARED STV_DEFAULT"
__nv_reservedSMEM_offset_0_alias:
	.zero		0
	.zero		64


//--------------------- .nv.constant0._Z17pairwiseDistancesPKfPfi --------------------------
	.section	.nv.constant0._Z17pairwiseDistancesPKfPfi,"a",@progbits
	.sectionflags	@""
	.align	4
.nv.constant0._Z17pairwiseDistancesPKfPfi:
	.zero		916


//--------------------- SYMBOLS --------------------------

	.type		.nv.reservedSmem.offset0,@object
	.size		.nv.reservedSmem.offset0,0x4
